	.headerflags	@"EF_CUDA_TEXMODE_UNIFIED EF_CUDA_64BIT_ADDRESS EF_CUDA_ACCELERATORS EF_CUDA_SM90 EF_CUDA_VIRTUAL_SM(EF_CUDA_SM90)"
	.elftype	@"ET_EXEC"


//--------------------- .nv.info                  --------------------------
	.section	.nv.info,"",@"SHT_CUDA_INFO"
	.align	4


	//----- nvinfo : EIATTR_REGCOUNT
	.align		4
        /*0000*/ 	.byte	0x04, 0x2f
        /*0002*/ 	.short	(.L_1 - .L_0)
	.align		4
.L_0:
        /*0004*/ 	.word	index@(triton_poi_fused_cat_40)
        /*0008*/ 	.word	0x00000020


	//----- nvinfo : EIATTR_MIN_STACK_SIZE
	.align		4
.L_1:
        /*000c*/ 	.byte	0x04, 0x12
        /*000e*/ 	.short	(.L_3 - .L_2)
	.align		4
.L_2:
        /*0010*/ 	.word	index@(triton_poi_fused_cat_40)
        /*0014*/ 	.word	0x00000000


	//----- nvinfo : EIATTR_FRAME_SIZE
	.align		4
.L_3:
        /*0018*/ 	.byte	0x04, 0x11
        /*001a*/ 	.short	(.L_5 - .L_4)
	.align		4
.L_4:
        /*001c*/ 	.word	index@(triton_poi_fused_cat_40)
        /*0020*/ 	.word	0x00000000


	//----- nvinfo : EIATTR_MIN_STACK_SIZE
	.align		4
.L_5:
        /*0024*/ 	.byte	0x04, 0x12
        /*0026*/ 	.short	(.L_7 - .L_6)
	.align		4
.L_6:
        /*0028*/ 	.word	index@(triton_poi_fused_cat_40)
        /*002c*/ 	.word	0x00000000
.L_7:


//--------------------- .nv.info.triton_poi_fused_cat_40 --------------------------
	.section	.nv.info.triton_poi_fused_cat_40,"",@"SHT_CUDA_INFO"
	.sectionflags	@""
	.align	4


	//----- nvinfo : EIATTR_CUDA_API_VERSION
	.align		4
        /*0000*/ 	.byte	0x04, 0x37
        /*0002*/ 	.short	(.L_9 - .L_8)
.L_8:
        /*0004*/ 	.word	0x0000007c


	//----- nvinfo : EIATTR_KPARAM_INFO
	.align		4
.L_9:
        /*0008*/ 	.byte	0x04, 0x17
        /*000a*/ 	.short	(.L_11 - .L_10)
.L_10:
        /*000c*/ 	.word	0x00000000
        /*0010*/ 	.short	0x0003
        /*0012*/ 	.short	0x0018
        /*0014*/ 	.byte	0x00, 0xf0, 0x11, 0x00


	//----- nvinfo : EIATTR_KPARAM_INFO
	.align		4
.L_11:
        /*0018*/ 	.byte	0x04, 0x17
        /*001a*/ 	.short	(.L_13 - .L_12)
.L_12:
        /*001c*/ 	.word	0x00000000
        /*0020*/ 	.short	0x0002
        /*0022*/ 	.short	0x0010
        /*0024*/ 	.byte	0x00, 0xf4, 0x21, 0x00


	//----- nvinfo : EIATTR_KPARAM_INFO
	.align		4
.L_13:
        /*0028*/ 	.byte	0x04, 0x17
        /*002a*/ 	.short	(.L_15 - .L_14)
.L_14:
        /*002c*/ 	.word	0x00000000
        /*0030*/ 	.short	0x0001
        /*0032*/ 	.short	0x0008
        /*0034*/ 	.byte	0x00, 0xf4, 0x21, 0x00


	//----- nvinfo : EIATTR_KPARAM_INFO
	.align		4
.L_15:
        /*0038*/ 	.byte	0x04, 0x17
        /*003a*/ 	.short	(.L_17 - .L_16)
.L_16:
        /*003c*/ 	.word	0x00000000
        /*0040*/ 	.short	0x0000
        /*0042*/ 	.short	0x0000
        /*0044*/ 	.byte	0x00, 0xf4, 0x21, 0x00


	//----- nvinfo : EIATTR_SPARSE_MMA_MASK
	.align		4
.L_17:
        /*0048*/ 	.byte	0x03, 0x50
        /*004a*/ 	.short	0x0000


	//----- nvinfo : EIATTR_MAXREG_COUNT
	.align		4
        /*004c*/ 	.byte	0x03, 0x1b
        /*004e*/ 	.short	0x00ff


	//----- nvinfo : EIATTR_EXIT_INSTR_OFFSETS
	.align		4
        /*0050*/ 	.byte	0x04, 0x1c
        /*0052*/ 	.short	(.L_19 - .L_18)


	//   ....[0]....
.L_18:
        /*0054*/ 	.word	0x00000c50


	//----- nvinfo : EIATTR_REQNTID
	.align		4
.L_19:
        /*0058*/ 	.byte	0x04, 0x10
        /*005a*/ 	.short	(.L_21 - .L_20)
.L_20:
        /*005c*/ 	.word	0x00000080
        /*0060*/ 	.word	0x00000001
        /*0064*/ 	.word	0x00000001


	//----- nvinfo : EIATTR_CBANK_PARAM_SIZE
	.align		4
.L_21:
        /*0068*/ 	.byte	0x03, 0x19
        /*006a*/ 	.short	0x001c


	//----- nvinfo : EIATTR_PARAM_CBANK
	.align		4
        /*006c*/ 	.byte	0x04, 0x0a
        /*006e*/ 	.short	(.L_23 - .L_22)
	.align		4
.L_22:
        /*0070*/ 	.word	index@(.nv.constant0.triton_poi_fused_cat_40)
        /*0074*/ 	.short	0x0210
        /*0076*/ 	.short	0x001c


	//----- nvinfo : EIATTR_SW_WAR
	.align		4
.L_23:
        /*0078*/ 	.byte	0x04, 0x36
        /*007a*/ 	.short	(.L_25 - .L_24)
.L_24:
        /*007c*/ 	.word	0x00000008
.L_25:


//--------------------- .nv.callgraph             --------------------------
	.section	.nv.callgraph,"",@"SHT_CUDA_CALLGRAPH"
	.align	4
	.sectionentsize	8
	.align		4
        /*0000*/ 	.word	0x00000000
	.align		4
        /*0004*/ 	.word	0xffffffff
	.align		4
        /*0008*/ 	.word	0x00000000
	.align		4
        /*000c*/ 	.word	0xfffffffe
	.align		4
        /*0010*/ 	.word	0x00000000
	.align		4
        /*0014*/ 	.word	0xfffffffd
	.align		4
        /*0018*/ 	.word	0x00000000
	.align		4
        /*001c*/ 	.word	0xfffffffc


//--------------------- .text.triton_poi_fused_cat_40 --------------------------
	.section	.text.triton_poi_fused_cat_40,"ax",@progbits
	.align	128
        .global         triton_poi_fused_cat_40
        .type           triton_poi_fused_cat_40,@function
        .size           triton_poi_fused_cat_40,(.L_x_1 - triton_poi_fused_cat_40)
        .other          triton_poi_fused_cat_40,@"STO_CUDA_ENTRY STV_DEFAULT"
triton_poi_fused_cat_40:
.text.triton_poi_fused_cat_40:
[----:B------:R-:W-:Y:S01]  /*0000*/  LDC R1, c[0x0][0x28] ;  /* 0x00000a00ff017b82 */ /* 0x000fe20000000800 */
[----:B------:R-:W1:Y:S07]  /*0010*/  S2R R0, SR_TID.X ;  /* 0x0000000000007919 */ /* 0x000e6e0000002100 */
[----:B------:R-:W2:Y:S01]  /*0020*/  LDC.64 R20, c[0x0][0x210] ;  /* 0x00008400ff147b82 */ /* 0x000ea20000000a00 */
[----:B------:R-:W-:Y:S02]  /*0030*/  CS2R R8, SRZ ;  /* 0x0000000000087805 */ /* 0x000fe4000001ff00 */
[----:B------:R-:W-:Y:S01]  /*0040*/  CS2R R10, SRZ ;  /* 0x00000000000a7805 */ /* 0x000fe2000001ff00 */
[----:B------:R-:W3:Y:S01]  /*0050*/  S2R R3, SR_CTAID.X ;  /* 0x0000000000037919 */ /* 0x000ee20000002500 */
[----:B------:R-:W-:Y:S01]  /*0060*/  ULDC.64 UR4, c[0x0][0x208] ;  /* 0x0000820000047ab9 */ /* 0x000fe20000000a00 */
[----:B------:R-:W-:-:S02]  /*0070*/  CS2R R4, SRZ ;  /* 0x0000000000047805 */ /* 0x000fc4000001ff00 */
[----:B------:R-:W-:Y:S01]  /*0080*/  CS2R R6, SRZ ;  /* 0x0000000000067805 */ /* 0x000fe2000001ff00 */
[----:B------:R-:W-:Y:S01]  /*0090*/  ULDC.64 UR6, c[0x0][0x218] ;  /* 0x0000860000067ab9 */ /* 0x000fe20000000a00 */
[----:B-1----:R-:W-:-:S05]  /*00a0*/  IMAD.SHL.U32 R0, R0, 0x4, RZ ;  /* 0x0000000400007824 */ /* 0x002fca00078e00ff */
[----:B------:R-:W-:-:S05]  /*00b0*/  LOP3.LUT R0, R0, 0x1fc, RZ, 0xc0, !PT ;  /* 0x000001fc00007812 */ /* 0x000fca00078ec0ff */
[----:B---3--:R-:W-:-:S04]  /*00c0*/  IMAD R2, R3, 0x400, R0 ;  /* 0x0000040003027824 */ /* 0x008fc800078e0200 */
[----:B------:R-:W-:-:S05]  /*00d0*/  IMAD.HI R0, R2, 0x2aaaaaab, RZ ;  /* 0x2aaaaaab02007827 */ /* 0x000fca00078e02ff */
[----:B------:R-:W-:-:S04]  /*00e0*/  SHF.R.U32.HI R3, RZ, 0x1f, R0 ;  /* 0x0000001fff037819 */ /* 0x000fc80000011600 */
[----:B------:R-:W-:-:S05]  /*00f0*/  LEA.HI.SX32 R0, R0, R3, 0x1c ;  /* 0x0000000300007211 */ /* 0x000fca00078fe2ff */
[----:B------:R-:W-:-:S04]  /*0100*/  IMAD R3, R0, -0x60, R2 ;  /* 0xffffffa000037824 */ /* 0x000fc800078e0202 */
[----:B------:R-:W-:Y:S01]  /*0110*/  IMAD R13, R0, 0x80, R3 ;  /* 0x00000080000d7824 */ /* 0x000fe200078e0203 */
[----:B------:R-:W-:-:S03]  /*0120*/  ISETP.GE.AND P2, PT, R3, 0x40, PT ;  /* 0x000000400300780c */ /* 0x000fc60003f46270 */
[----:B------:R-:W-:-:S04]  /*0130*/  VIADD R15, R13, 0x40 ;  /* 0x000000400d0f7836 */ /* 0x000fc80000000000 */
[----:B--2---:R-:W-:-:S06]  /*0140*/  IMAD.WIDE R14, R15, 0x4, R20 ;  /* 0x000000040f0e7825 */ /* 0x004fcc00078e0214 */
[----:B------:R-:W2:Y:S01]  /*0150*/  @!P2 LDG.E.EL.128 R8, desc[UR4][R14.64] ;  /* 0x000000040e08a981 */ /* 0x000ea2000c2e1d00 */
[----:B------:R-:W-:-:S05]  /*0160*/  IMAD.WIDE R12, R13, 0x4, R20 ;  /* 0x000000040d0c7825 */ /* 0x000fca00078e0214 */
[----:B------:R1:W3:Y:S01]  /*0170*/  @!P2 LDG.E.EL.128 R4, desc[UR4][R12.64] ;  /* 0x000000040c04a981 */ /* 0x0002e2000c2e1d00 */
[----:B------:R-:W-:Y:S02]  /*0180*/  VIADD R25, R2, 0x200 ;  /* 0x0000020002197836 */ /* 0x000fe40000000000 */
[----:B------:R-:W-:Y:S02]  /*0190*/  IMAD.SHL.U32 R0, R0, 0x20, RZ ;  /* 0x0000002000007824 */ /* 0x000fe400078e00ff */
[----:B------:R-:W-:Y:S01]  /*01a0*/  IMAD.HI R24, R25, 0x2aaaaaab, RZ ;  /* 0x2aaaaaab19187827 */ /* 0x000fe200078e02ff */
[----:B--2---:R-:W-:Y:S02]  /*01b0*/  SEL R8, R8, RZ, !P2 ;  /* 0x000000ff08087207 */ /* 0x004fe40005000000 */
[----:B------:R-:W-:Y:S02]  /*01c0*/  SEL R16, R9, RZ, !P2 ;  /* 0x000000ff09107207 */ /* 0x000fe40005000000 */
[----:B------:R-:W-:Y:S01]  /*01d0*/  SEL R10, R10, RZ, !P2 ;  /* 0x000000ff0a0a7207 */ /* 0x000fe20005000000 */
[----:B------:R-:W-:-:S04]  /*01e0*/  FADD R8, RZ, -R8 ;  /* 0x80000008ff087221 */ /* 0x000fc80000000000 */
[----:B------:R-:W-:Y:S01]  /*01f0*/  FMUL R9, R8, 1.4426950216293334961 ;  /* 0x3fb8aa3b08097820 */ /* 0x000fe20000400000 */
[----:B------:R-:W-:-:S04]  /*0200*/  FADD R8, RZ, -R16 ;  /* 0x80000010ff087221 */ /* 0x000fc80000000000 */
[----:B------:R-:W-:Y:S01]  /*0210*/  FMUL R14, R8, 1.4426950216293334961 ;  /* 0x3fb8aa3b080e7820 */ /* 0x000fe20000400000 */
[----:B------:R-:W-:Y:S01]  /*0220*/  FADD R8, RZ, -R10 ;  /* 0x8000000aff087221 */ /* 0x000fe20000000000 */
[----:B------:R-:W-:Y:S02]  /*0230*/  SEL R10, R11, RZ, !P2 ;  /* 0x000000ff0b0a7207 */ /* 0x000fe40005000000 */
[----:B------:R-:W-:Y:S01]  /*0240*/  FSETP.GEU.AND P1, PT, R9, -126, PT ;  /* 0xc2fc00000900780b */ /* 0x000fe20003f2e000 */
[----:B------:R-:W-:Y:S01]  /*0250*/  FMUL R11, R8, 1.4426950216293334961 ;  /* 0x3fb8aa3b080b7820 */ /* 0x000fe20000400000 */
[----:B------:R-:W-:Y:S01]  /*0260*/  FSETP.GEU.AND P3, PT, R14, -126, PT ;  /* 0xc2fc00000e00780b */ /* 0x000fe20003f6e000 */
[----:B------:R-:W-:-:S03]  /*0270*/  FADD R8, RZ, -R10 ;  /* 0x8000000aff087221 */ /* 0x000fc60000000000 */
[----:B------:R-:W-:Y:S01]  /*0280*/  FSETP.GEU.AND P4, PT, R11, -126, PT ;  /* 0xc2fc00000b00780b */ /* 0x000fe20003f8e000 */
[----:B-1----:R-:W-:-:S05]  /*0290*/  FMUL R12, R8, 1.4426950216293334961 ;  /* 0x3fb8aa3b080c7820 */ /* 0x002fca0000400000 */
[----:B------:R-:W-:Y:S01]  /*02a0*/  FSETP.GEU.AND P0, PT, R12, -126, PT ;  /* 0xc2fc00000c00780b */ /* 0x000fe20003f0e000 */
[----:B------:R-:W-:Y:S02]  /*02b0*/  @!P1 FMUL R9, R9, 0.5 ;  /* 0x3f00000009099820 */ /* 0x000fe40000400000 */
[----:B------:R-:W-:Y:S02]  /*02c0*/  @!P3 FMUL R14, R14, 0.5 ;  /* 0x3f0000000e0eb820 */ /* 0x000fe40000400000 */
[----:B------:R1:W2:Y:S02]  /*02d0*/  MUFU.EX2 R10, R9 ;  /* 0x00000009000a7308 */ /* 0x0002a40000000800 */
[----:B------:R-:W-:-:S06]  /*02e0*/  @!P4 FMUL R11, R11, 0.5 ;  /* 0x3f0000000b0bc820 */ /* 0x000fcc0000400000 */
[----:B------:R-:W-:Y:S01]  /*02f0*/  @!P0 FMUL R12, R12, 0.5 ;  /* 0x3f0000000c0c8820 */ /* 0x000fe20000400000 */
[----:B------:R-:W4:Y:S01]  /*0300*/  MUFU.EX2 R8, R14 ;  /* 0x0000000e00087308 */ /* 0x000f220000000800 */
[----:B-1----:R-:W-:-:S04]  /*0310*/  SHF.R.U32.HI R9, RZ, 0x1f, R24 ;  /* 0x0000001fff097819 */ /* 0x002fc80000011618 */
[----:B------:R-:W-:Y:S01]  /*0320*/  LEA.HI.SX32 R24, R24, R9, 0x1c ;  /* 0x0000000918187211 */ /* 0x000fe200078fe2ff */
[----:B--2---:R-:W-:Y:S01]  /*0330*/  @!P1 FMUL R10, R10, R10 ;  /* 0x0000000a0a0a9220 */ /* 0x004fe20000400000 */
[----:B------:R-:W-:Y:S01]  /*0340*/  SHF.R.S32.HI R9, RZ, 0x1f, R3 ;  /* 0x0000001fff097819 */ /* 0x000fe20000011403 */
[----:B------:R-:W1:Y:S02]  /*0350*/  MUFU.EX2 R12, R12 ;  /* 0x0000000c000c7308 */ /* 0x000e640000000800 */
[----:B------:R-:W-:Y:S01]  /*0360*/  FADD R10, R10, 1 ;  /* 0x3f8000000a0a7421 */ /* 0x000fe20000000000 */
[----:B------:R-:W-:-:S04]  /*0370*/  IMAD R25, R24, -0x60, R25 ;  /* 0xffffffa018197824 */ /* 0x000fc800078e0219 */
[----:B------:R-:W-:Y:S01]  /*0380*/  FSETP.GT.AND P1, PT, R10, 8.50705917302346158658e+37, PT ;  /* 0x7e8000000a00780b */ /* 0x000fe20003f24000 */
[----:B------:R2:W5:Y:S01]  /*0390*/  MUFU.EX2 R26, R11 ;  /* 0x0000000b001a7308 */ /* 0x0005620000000800 */
[----:B----4-:R-:W-:Y:S01]  /*03a0*/  @!P3 FMUL R8, R8, R8 ;  /* 0x000000080808b220 */ /* 0x010fe20000400000 */
[----:B------:R-:W-:Y:S01]  /*03b0*/  IADD3 R13, P3, R3, R0, RZ ;  /* 0x00000000030d7210 */ /* 0x000fe20007f7e0ff */
[----:B------:R-:W-:Y:S02]  /*03c0*/  IMAD R23, R24, 0x80, R25 ;  /* 0x0000008018177824 */ /* 0x000fe400078e0219 */
[----:B------:R-:W-:Y:S01]  /*03d0*/  FADD R8, R8, 1 ;  /* 0x3f80000008087421 */ /* 0x000fe20000000000 */
[----:B------:R-:W-:Y:S01]  /*03e0*/  LEA.HI.X.SX32 R14, R0, R9, 0x1, P3 ;  /* 0x00000009000e7211 */ /* 0x000fe200018f0eff */
[----:B-1----:R-:W-:Y:S01]  /*03f0*/  @!P0 FMUL R12, R12, R12 ;  /* 0x0000000c0c0c8220 */ /* 0x002fe20000400000 */
[----:B------:R-:W-:Y:S01]  /*0400*/  IMAD.MOV.U32 R0, RZ, RZ, 0x3e800000 ;  /* 0x3e800000ff007424 */ /* 0x000fe200078e00ff */
[----:B------:R-:W-:Y:S01]  /*0410*/  ISETP.GT.AND P3, PT, R3, 0x3f, PT ;  /* 0x0000003f0300780c */ /* 0x000fe20003f64270 */
[----:B------:R-:W-:-:S02]  /*0420*/  VIADD R9, R23, 0x40 ;  /* 0x0000004017097836 */ /* 0x000fc40000000000 */
[----:B------:R-:W-:Y:S01]  /*0430*/  FADD R16, R12, 1 ;  /* 0x3f8000000c107421 */ /* 0x000fe20000000000 */
[----:B------:R-:W-:Y:S01]  /*0440*/  @P1 FMUL R10, R10, 0.25 ;  /* 0x3e8000000a0a1820 */ /* 0x000fe20000400000 */
[----:B--2---:R-:W-:Y:S01]  /*0450*/  FSEL R11, R0, 1, P1 ;  /* 0x3f800000000b7808 */ /* 0x004fe20000800000 */
[----:B------:R-:W-:-:S04]  /*0460*/  IMAD.WIDE R22, R23, 0x4, R20 ;  /* 0x0000000417167825 */ /* 0x000fc800078e0214 */
[----:B-----5:R-:W-:Y:S01]  /*0470*/  @!P4 FMUL R26, R26, R26 ;  /* 0x0000001a1a1ac220 */ /* 0x020fe20000400000 */
[----:B------:R-:W-:Y:S01]  /*0480*/  FSETP.GT.AND P0, PT, R16, 8.50705917302346158658e+37, PT ;  /* 0x7e8000001000780b */ /* 0x000fe20003f04000 */
[----:B------:R-:W1:Y:S01]  /*0490*/  MUFU.RCP R28, R10 ;  /* 0x0000000a001c7308 */ /* 0x000e620000001000 */
[----:B------:R-:W-:Y:S01]  /*04a0*/  FSETP.GT.AND P4, PT, R8, 8.50705917302346158658e+37, PT ;  /* 0x7e8000000800780b */ /* 0x000fe20003f84000 */
[----:B------:R-:W-:Y:S01]  /*04b0*/  IMAD.WIDE R20, R9, 0x4, R20 ;  /* 0x0000000409147825 */ /* 0x000fe200078e0214 */
[----:B------:R-:W-:-:S03]  /*04c0*/  LEA R18, P6, R13, UR6, 0x2 ;  /* 0x000000060d127c11 */ /* 0x000fc6000f8c10ff */
[----:B------:R-:W-:Y:S01]  /*04d0*/  FADD R26, R26, 1 ;  /* 0x3f8000001a1a7421 */ /* 0x000fe20000000000 */
[----:B------:R-:W-:Y:S02]  /*04e0*/  ISETP.GE.AND P1, PT, R25, 0x40, PT ;  /* 0x000000401900780c */ /* 0x000fe40003f26270 */
[----:B------:R-:W-:Y:S02]  /*04f0*/  LEA.HI.X R19, R13, UR7, R14, 0x2, P6 ;  /* 0x000000070d137c11 */ /* 0x000fe4000b0f140e */
[----:B------:R-:W-:Y:S02]  /*0500*/  FSEL R17, R0, 1, P0 ;  /* 0x3f80000000117808 */ /* 0x000fe40000000000 */
[----:B------:R-:W-:Y:S01]  /*0510*/  FSETP.GT.AND P5, PT, R26, 8.50705917302346158658e+37, PT ;  /* 0x7e8000001a00780b */ /* 0x000fe20003fa4000 */
[----:B------:R-:W-:Y:S01]  /*0520*/  @P0 FMUL R16, R16, 0.25 ;  /* 0x3e80000010100820 */ /* 0x000fe20000400000 */
[----:B------:R-:W-:Y:S01]  /*0530*/  FSEL R3, R0, 1, P4 ;  /* 0x3f80000000037808 */ /* 0x000fe20002000000 */
[----:B------:R-:W-:Y:S01]  /*0540*/  @P4 FMUL R8, R8, 0.25 ;  /* 0x3e80000008084820 */ /* 0x000fe20000400000 */
[----:B-1----:R-:W-:Y:S01]  /*0550*/  FMUL R28, R28, R11 ;  /* 0x0000000b1c1c7220 */ /* 0x002fe20000400000 */
[----:B------:R-:W1:Y:S01]  /*0560*/  MUFU.RCP R27, R16 ;  /* 0x00000010001b7308 */ /* 0x000e620000001000 */
[----:B------:R-:W-:-:S02]  /*0570*/  CS2R R10, SRZ ;  /* 0x00000000000a7805 */ /* 0x000fc4000001ff00 */
[----:B------:R-:W-:-:S05]  /*0580*/  FSEL R13, R0, 1, P5 ;  /* 0x3f800000000d7808 */ /* 0x000fca0002800000 */
[----:B------:R2:W4:Y:S01]  /*0590*/  MUFU.RCP R12, R8 ;  /* 0x00000008000c7308 */ /* 0x0005220000001000 */
[----:B------:R-:W-:Y:S01]  /*05a0*/  @P5 FMUL R26, R26, 0.25 ;  /* 0x3e8000001a1a5820 */ /* 0x000fe20000400000 */
[----:B-1----:R-:W-:Y:S01]  /*05b0*/  FMUL R27, R27, R17 ;  /* 0x000000111b1b7220 */ /* 0x002fe20000400000 */
[----:B--2---:R-:W-:Y:S02]  /*05c0*/  CS2R R8, SRZ ;  /* 0x0000000000087805 */ /* 0x004fe4000001ff00 */
[----:B------:R-:W-:-:S03]  /*05d0*/  CS2R R16, SRZ ;  /* 0x0000000000107805 */ /* 0x000fc6000001ff00 */
[----:B------:R-:W1:Y:S01]  /*05e0*/  MUFU.RCP R26, R26 ;  /* 0x0000001a001a7308 */ /* 0x000e620000001000 */
[----:B------:R2:W5:Y:S01]  /*05f0*/  @P3 LDG.E.EL.128 R8, desc[UR4][R18.64+-0x100] ;  /* 0xffff000412083981 */ /* 0x000562000c2e1d00 */
[----:B----4-:R-:W-:Y:S01]  /*0600*/  FMUL R3, R12, R3 ;  /* 0x000000030c037220 */ /* 0x010fe20000400000 */
[----:B--2---:R-:W-:Y:S01]  /*0610*/  CS2R R18, SRZ ;  /* 0x0000000000127805 */ /* 0x004fe2000001ff00 */
[----:B-1----:R-:W-:-:S05]  /*0620*/  FMUL R26, R26, R13 ;  /* 0x0000000d1a1a7220 */ /* 0x002fca0000400000 */
[----:B------:R1:W2:Y:S01]  /*0630*/  @!P1 LDG.E.EL.128 R16, desc[UR4][R20.64] ;  /* 0x0000000414109981 */ /* 0x0002a2000c2e1d00 */
[----:B------:R-:W-:Y:S02]  /*0640*/  CS2R R12, SRZ ;  /* 0x00000000000c7805 */ /* 0x000fe4000001ff00 */
[----:B------:R-:W-:Y:S01]  /*0650*/  CS2R R14, SRZ ;  /* 0x00000000000e7805 */ /* 0x000fe2000001ff00 */
[----:B------:R-:W-:Y:S01]  /*0660*/  IMAD.SHL.U32 R24, R24, 0x20, RZ ;  /* 0x0000002018187824 */ /* 0x000fe200078e00ff */
[----:B------:R-:W-:-:S04]  /*0670*/  ISETP.GT.AND P0, PT, R25, 0x3f, PT ;  /* 0x0000003f1900780c */ /* 0x000fc80003f04270 */
[----:B------:R-:W-:Y:S01]  /*0680*/  IADD3 R29, P4, R25, R24, RZ ;  /* 0x00000018191d7210 */ /* 0x000fe20007f9e0ff */
[----:B------:R3:W4:Y:S01]  /*0690*/  @!P1 LDG.E.EL.128 R12, desc[UR4][R22.64] ;  /* 0x00000004160c9981 */ /* 0x000722000c2e1d00 */
[----:B-1----:R-:W-:-:S04]  /*06a0*/  SHF.R.S32.HI R21, RZ, 0x1f, R25 ;  /* 0x0000001fff157819 */ /* 0x002fc80000011419 */
[----:B------:R-:W-:Y:S02]  /*06b0*/  LEA.HI.X.SX32 R25, R24, R21, 0x1, P4 ;  /* 0x0000001518197211 */ /* 0x000fe400020f0eff */
[----:B------:R-:W-:Y:S02]  /*06c0*/  LEA R24, P4, R29, UR6, 0x2 ;  /* 0x000000061d187c11 */ /* 0x000fe4000f8810ff */
[----:B---3--:R-:W-:Y:S02]  /*06d0*/  SEL R23, R4, RZ, !P2 ;  /* 0x000000ff04177207 */ /* 0x008fe40005000000 */
[----:B------:R-:W-:Y:S02]  /*06e0*/  SEL R22, R5, RZ, !P2 ;  /* 0x000000ff05167207 */ /* 0x000fe40005000000 */
[----:B------:R-:W-:Y:S01]  /*06f0*/  CS2R R20, SRZ ;  /* 0x0000000000147805 */ /* 0x000fe2000001ff00 */
[----:B------:R-:W-:Y:S02]  /*0700*/  FMUL R4, R23, R28 ;  /* 0x0000001c17047220 */ /* 0x000fe40000400000 */
[----:B------:R-:W-:Y:S01]  /*0710*/  FMUL R3, R22, R3 ;  /* 0x0000000316037220 */ /* 0x000fe20000400000 */
[----:B------:R-:W-:-:S02]  /*0720*/  CS2R R22, SRZ ;  /* 0x0000000000167805 */ /* 0x000fc4000001ff00 */
[----:B------:R-:W-:-:S05]  /*0730*/  LEA.HI.X R25, R29, UR7, R25, 0x2, P4 ;  /* 0x000000071d197c11 */ /* 0x000fca000a0f1419 */
[----:B------:R1:W3:Y:S01]  /*0740*/  @P0 LDG.E.EL.128 R20, desc[UR4][R24.64+-0x100] ;  /* 0xffff000418140981 */ /* 0x0002e2000c2e1d00 */
[----:B--2---:R-:W-:-:S05]  /*0750*/  SEL R16, R16, RZ, !P1 ;  /* 0x000000ff10107207 */ /* 0x004fca0004800000 */
[----:B------:R-:W-:-:S04]  /*0760*/  FADD R16, RZ, -R16 ;  /* 0x80000010ff107221 */ /* 0x000fc80000000000 */
[----:B------:R-:W-:-:S05]  /*0770*/  FMUL R28, R16, 1.4426950216293334961 ;  /* 0x3fb8aa3b101c7820 */ /* 0x000fca0000400000 */
[----:B------:R-:W-:Y:S02]  /*0780*/  FSETP.GEU.AND P4, PT, R28, -126, PT ;  /* 0xc2fc00001c00780b */ /* 0x000fe40003f8e000 */
[----:B------:R-:W-:Y:S02]  /*0790*/  SEL R17, R17, RZ, !P1 ;  /* 0x000000ff11117207 */ /* 0x000fe40004800000 */
[----:B------:R-:W-:-:S03]  /*07a0*/  SEL R19, R19, RZ, !P1 ;  /* 0x000000ff13137207 */ /* 0x000fc60004800000 */
[----:B------:R-:W-:-:S06]  /*07b0*/  FADD R17, RZ, -R17 ;  /* 0x80000011ff117221 */ /* 0x000fcc0000000000 */
[----:B------:R-:W-:-:S04]  /*07c0*/  @!P4 FMUL R28, R28, 0.5 ;  /* 0x3f0000001c1cc820 */ /* 0x000fc80000400000 */
[----:B------:R-:W2:Y:S01]  /*07d0*/  MUFU.EX2 R5, R28 ;  /* 0x0000001c00057308 */ /* 0x000ea20000000800 */
[----:B------:R-:W-:Y:S01]  /*07e0*/  SEL R18, R18, RZ, !P1 ;  /* 0x000000ff12127207 */ /* 0x000fe20004800000 */
[----:B------:R-:W-:Y:S01]  /*07f0*/  FMUL R16, R17, 1.4426950216293334961 ;  /* 0x3fb8aa3b11107820 */ /* 0x000fe20000400000 */
[----:B------:R-:W-:-:S03]  /*0800*/  FADD R19, RZ, -R19 ;  /* 0x80000013ff137221 */ /* 0x000fc60000000000 */
[----:B------:R-:W-:Y:S01]  /*0810*/  FADD R18, RZ, -R18 ;  /* 0x80000012ff127221 */ /* 0x000fe20000000000 */
[----:B------:R-:W-:Y:S01]  /*0820*/  FSETP.GEU.AND P5, PT, R16, -126, PT ;  /* 0xc2fc00001000780b */ /* 0x000fe20003fae000 */
[----:B------:R-:W-:Y:S02]  /*0830*/  FMUL R19, R19, 1.4426950216293334961 ;  /* 0x3fb8aa3b13137820 */ /* 0x000fe40000400000 */
[----:B------:R-:W-:Y:S01]  /*0840*/  FMUL R18, R18, 1.4426950216293334961 ;  /* 0x3fb8aa3b12127820 */ /* 0x000fe20000400000 */
[----:B--2---:R-:W-:Y:S02]  /*0850*/  @!P4 FMUL R5, R5, R5 ;  /* 0x000000050505c220 */ /* 0x004fe40000400000 */
[----:B------:R-:W-:Y:S02]  /*0860*/  FSETP.GEU.AND P4, PT, R19, -126, PT ;  /* 0xc2fc00001300780b */ /* 0x000fe40003f8e000 */
[----:B------:R-:W-:-:S05]  /*0870*/  FSETP.GEU.AND P6, PT, R18, -126, PT ;  /* 0xc2fc00001200780b */ /* 0x000fca0003fce000 */
[----:B------:R-:W-:-:S04]  /*0880*/  @!P5 FMUL R16, R16, 0.5 ;  /* 0x3f0000001010d820 */ /* 0x000fc80000400000 */
[----:B------:R-:W2:Y:S02]  /*0890*/  MUFU.EX2 R17, R16 ;  /* 0x0000001000117308 */ /* 0x000ea40000000800 */
[----:B------:R-:W-:Y:S02]  /*08a0*/  @!P4 FMUL R19, R19, 0.5 ;  /* 0x3f0000001313c820 */ /* 0x000fe40000400000 */
[----:B------:R-:W-:-:S04]  /*08b0*/  @!P6 FMUL R18, R18, 0.5 ;  /* 0x3f0000001212e820 */ /* 0x000fc80000400000 */
[----:B-1----:R-:W1:Y:S01]  /*08c0*/  MUFU.EX2 R25, R19 ;  /* 0x0000001300197308 */ /* 0x002e620000000800 */
[----:B------:R-:W-:-:S07]  /*08d0*/  FADD R5, R5, 1 ;  /* 0x3f80000005057421 */ /* 0x000fce0000000000 */
[----:B------:R-:W3:Y:S01]  /*08e0*/  MUFU.EX2 R28, R18 ;  /* 0x00000012001c7308 */ /* 0x000ee20000000800 */
[----:B--2---:R-:W-:Y:S01]  /*08f0*/  @!P5 FMUL R17, R17, R17 ;  /* 0x000000111111d220 */ /* 0x004fe20000400000 */
[----:B------:R-:W-:-:S03]  /*0900*/  FSETP.GT.AND P5, PT, R5, 8.50705917302346158658e+37, PT ;  /* 0x7e8000000500780b */ /* 0x000fc60003fa4000 */
[----:B------:R-:W-:Y:S01]  /*0910*/  FADD R24, R17, 1 ;  /* 0x3f80000011187421 */ /* 0x000fe20000000000 */
[----:B-1----:R-:W-:-:S04]  /*0920*/  @!P4 FMUL R25, R25, R25 ;  /* 0x000000191919c220 */ /* 0x002fc80000400000 */
[----:B------:R-:W-:Y:S01]  /*0930*/  FADD R25, R25, 1 ;  /* 0x3f80000019197421 */ /* 0x000fe20000000000 */
[----:B0--3--:R-:W-:Y:S01]  /*0940*/  @!P6 FMUL R28, R28, R28 ;  /* 0x0000001c1c1ce220 */ /* 0x009fe20000400000 */
[----:B------:R-:W-:-:S03]  /*0950*/  FSETP.GT.AND P6, PT, R24, 8.50705917302346158658e+37, PT ;  /* 0x7e8000001800780b */ /* 0x000fc60003fc4000 */
[----:B------:R-:W-:Y:S01]  /*0960*/  @P5 FMUL R5, R5, 0.25 ;  /* 0x3e80000005055820 */ /* 0x000fe20000400000 */
[----:B------:R-:W-:Y:S01]  /*0970*/  FADD R28, R28, 1 ;  /* 0x3f8000001c1c7421 */ /* 0x000fe20000000000 */
[----:B------:R-:W-:Y:S02]  /*0980*/  FSEL R29, R0, 1, P5 ;  /* 0x3f800000001d7808 */ /* 0x000fe40002800000 */
[----:B------:R-:W-:Y:S02]  /*0990*/  FSETP.GT.AND P5, PT, R25, 8.50705917302346158658e+37, PT ;  /* 0x7e8000001900780b */ /* 0x000fe40003fa4000 */
[----:B------:R-:W-:Y:S02]  /*09a0*/  FSETP.GT.AND P4, PT, R28, 8.50705917302346158658e+37, PT ;  /* 0x7e8000001c00780b */ /* 0x000fe40003f84000 */
[----:B------:R-:W-:Y:S02]  /*09b0*/  SEL R16, R7, RZ, !P2 ;  /* 0x000000ff07107207 */ /* 0x000fe40005000000 */
[----:B------:R-:W-:Y:S01]  /*09c0*/  @P6 FMUL R24, R24, 0.25 ;  /* 0x3e80000018186820 */ /* 0x000fe20000400000 */
[----:B------:R0:W-:Y:S06]  /*09d0*/  MUFU.RCP R18, R5 ;  /* 0x0000000500127308 */ /* 0x0001ec0000001000 */
[----:B------:R-:W-:-:S02]  /*09e0*/  @P5 FMUL R25, R25, 0.25 ;  /* 0x3e80000019195820 */ /* 0x000fc40000400000 */
[----:B------:R-:W-:Y:S01]  /*09f0*/  @P4 FMUL R28, R28, 0.25 ;  /* 0x3e8000001c1c4820 */ /* 0x000fe20000400000 */
[----:B0-----:R-:W-:Y:S01]  /*0a00*/  FMUL R5, R16, R27 ;  /* 0x0000001b10057220 */ /* 0x001fe20000400000 */
[----:B------:R-:W0:Y:S01]  /*0a10*/  MUFU.RCP R24, R24 ;  /* 0x0000001800187308 */ /* 0x000e220000001000 */
[----:B------:R-:W1:Y:S01]  /*0a20*/  LDC.64 R16, c[0x0][0x220] ;  /* 0x00008800ff107b82 */ /* 0x000e620000000a00 */
[----:B------:R-:W-:-:S06]  /*0a30*/  SEL R19, R6, RZ, !P2 ;  /* 0x000000ff06137207 */ /* 0x000fcc0005000000 */
[----:B------:R2:W3:Y:S01]  /*0a40*/  MUFU.RCP R6, R28 ;  /* 0x0000001c00067308 */ /* 0x0004e20000001000 */
[----:B------:R-:W-:-:S07]  /*0a50*/  FSEL R7, R0, 1, P6 ;  /* 0x3f80000000077808 */ /* 0x000fce0003000000 */
[----:B------:R-:W3:Y:S01]  /*0a60*/  MUFU.RCP R25, R25 ;  /* 0x0000001900197308 */ /* 0x000ee20000001000 */
[C---:B------:R-:W-:Y:S02]  /*0a70*/  FSEL R27, R0.reuse, 1, P4 ;  /* 0x3f800000001b7808 */ /* 0x040fe40002000000 */
[----:B--2---:R-:W-:Y:S01]  /*0a80*/  FSEL R28, R0, 1, P5 ;  /* 0x3f800000001c7808 */ /* 0x004fe20002800000 */
[----:B0-----:R-:W-:Y:S01]  /*0a90*/  FMUL R7, R24, R7 ;  /* 0x0000000718077220 */ /* 0x001fe20000400000 */
[----:B------:R-:W-:Y:S01]  /*0aa0*/  FMUL R18, R18, R29 ;  /* 0x0000001d12127220 */ /* 0x000fe20000400000 */
[----:B-----5:R-:W-:Y:S01]  /*0ab0*/  SEL R24, R11, RZ, P3 ;  /* 0x000000ff0b187207 */ /* 0x020fe20001800000 */
[----:B------:R-:W-:Y:S01]  /*0ac0*/  FMUL R19, R19, R26 ;  /* 0x0000001a13137220 */ /* 0x000fe20000400000 */
[----:B----4-:R-:W-:Y:S01]  /*0ad0*/  SEL R29, R12, RZ, !P1 ;  /* 0x000000ff0c1d7207 */ /* 0x010fe20004800000 */
[----:B---3--:R-:W-:Y:S01]  /*0ae0*/  FMUL R6, R6, R27 ;  /* 0x0000001b06067220 */ /* 0x008fe20000400000 */
[----:B------:R-:W-:-:S02]  /*0af0*/  SEL R0, R13, RZ, !P1 ;  /* 0x000000ff0d007207 */ /* 0x000fc40004800000 */
[----:B------:R-:W-:Y:S02]  /*0b00*/  SEL R11, R14, RZ, !P1 ;  /* 0x000000ff0e0b7207 */ /* 0x000fe40004800000 */
[----:B------:R-:W-:Y:S01]  /*0b10*/  SEL R15, R15, RZ, !P1 ;  /* 0x000000ff0f0f7207 */ /* 0x000fe20004800000 */
[----:B------:R-:W-:Y:S01]  /*0b20*/  FMUL R28, R25, R28 ;  /* 0x0000001c191c7220 */ /* 0x000fe20000400000 */
[----:B------:R-:W-:Y:S02]  /*0b30*/  SEL R27, R8, RZ, P3 ;  /* 0x000000ff081b7207 */ /* 0x000fe40001800000 */
[----:B------:R-:W-:Y:S02]  /*0b40*/  SEL R26, R9, RZ, P3 ;  /* 0x000000ff091a7207 */ /* 0x000fe40001800000 */
[----:B------:R-:W-:Y:S01]  /*0b50*/  SEL R10, R10, RZ, P3 ;  /* 0x000000ff0a0a7207 */ /* 0x000fe20001800000 */
[----:B------:R-:W-:Y:S01]  /*0b60*/  FMUL R12, R29, R18 ;  /* 0x000000121d0c7220 */ /* 0x000fe20000400000 */
[----:B------:R-:W-:Y:S01]  /*0b70*/  FMUL R13, R0, R7 ;  /* 0x00000007000d7220 */ /* 0x000fe20000400000 */
[----:B------:R-:W-:Y:S01]  /*0b80*/  FMUL R14, R11, R6 ;  /* 0x000000060b0e7220 */ /* 0x000fe20000400000 */
[----:B------:R-:W-:Y:S01]  /*0b90*/  FMUL R15, R15, R28 ;  /* 0x0000001c0f0f7220 */ /* 0x000fe20000400000 */
[----:B-1----:R-:W-:Y:S01]  /*0ba0*/  IMAD.WIDE R16, R2, 0x4, R16 ;  /* 0x0000000402107825 */ /* 0x002fe200078e0210 */
[----:B------:R-:W-:-:S02]  /*0bb0*/  SEL R8, R4, R27, !P2 ;  /* 0x0000001b04087207 */ /* 0x000fc40005000000 */
[----:B------:R-:W-:Y:S02]  /*0bc0*/  SEL R9, R3, R26, !P2 ;  /* 0x0000001a03097207 */ /* 0x000fe40005000000 */
[----:B------:R-:W-:Y:S02]  /*0bd0*/  SEL R10, R19, R10, !P2 ;  /* 0x0000000a130a7207 */ /* 0x000fe40005000000 */
[----:B------:R-:W-:Y:S02]  /*0be0*/  SEL R11, R5, R24, !P2 ;  /* 0x00000018050b7207 */ /* 0x000fe40005000000 */
[----:B------:R-:W-:Y:S02]  /*0bf0*/  @P1 SEL R12, R20, RZ, P0 ;  /* 0x000000ff140c1207 */ /* 0x000fe40000000000 */
[----:B------:R-:W-:Y:S02]  /*0c00*/  @P1 SEL R13, R21, RZ, P0 ;  /* 0x000000ff150d1207 */ /* 0x000fe40000000000 */
[----:B------:R-:W-:-:S02]  /*0c10*/  @P1 SEL R14, R22, RZ, P0 ;  /* 0x000000ff160e1207 */ /* 0x000fc40000000000 */
[----:B------:R-:W-:Y:S01]  /*0c20*/  @P1 SEL R15, R23, RZ, P0 ;  /* 0x000000ff170f1207 */ /* 0x000fe20000000000 */
[----:B------:R-:W-:Y:S04]  /*0c30*/  STG.E.128 desc[UR4][R16.64], R8 ;  /* 0x0000000810007986 */ /* 0x000fe8000c101d04 */
[----:B------:R-:W-:Y:S01]  /*0c40*/  STG.E.128 desc[UR4][R16.64+0x800], R12 ;  /* 0x0008000c10007986 */ /* 0x000fe2000c101d04 */
[----:B------:R-:W-:Y:S05]  /*0c50*/  EXIT ;  /* 0x000000000000794d */ /* 0x000fea0003800000 */
.L_x_0:
[----:B------:R-:W-:-:S00]  /*0c60*/  BRA `(.L_x_0) ;  /* 0xfffffffc00fc7947 */ /* 0x000fc0000383ffff */
[----:B------:R-:W-:-:S00]  /*0c70*/  NOP ;  /* 0x0000000000007918 */ /* 0x000fc00000000000 */
        /* <DEDUP_REMOVED lines=8> */
.L_x_1:


//--------------------- .nv.constant0.triton_poi_fused_cat_40 --------------------------
	.section	.nv.constant0.triton_poi_fused_cat_40,"a",@progbits
	.sectionflags	@""
	.align	4
.nv.constant0.triton_poi_fused_cat_40:
	.zero		556
